//
// Generated by NVIDIA NVVM Compiler
//
// Compiler Build ID: CL-36424714
// Cuda compilation tools, release 13.0, V13.0.88
// Based on NVVM 20.0.0
//

.version 9.0
.target sm_100
.address_size 64

	// .globl	_Z3addiPf

.visible .entry _Z3addiPf(
	.param .u32 _Z3addiPf_param_0,
	.param .u64 .ptr .align 1 _Z3addiPf_param_1
)
{
	.reg .pred 	%p<6>;
	.reg .b32 	%r<26>;
	.reg .b32 	%f<16>;
	.reg .b64 	%rd<7>;

	ld.param.u32 	%r13, [_Z3addiPf_param_0];
	ld.param.u64 	%rd2, [_Z3addiPf_param_1];
	cvta.to.global.u64 	%rd1, %rd2;
	mov.u32 	%r14, %ctaid.x;
	mov.u32 	%r15, %ntid.x;
	mul.lo.s32 	%r1, %r14, %r15;
	mov.u32 	%r2, %tid.x;
	add.s32 	%r24, %r1, %r2;
	setp.le.s32 	%p1, %r13, %r24;
	@%p1 bra 	$L__BB0_6;
	sub.s32 	%r16, %r13, %r24;
	and.b32  	%r4, %r16, 3;
	setp.eq.s32 	%p2, %r4, 0;
	@%p2 bra 	$L__BB0_4;
	neg.s32 	%r22, %r4;
$L__BB0_3:
	.pragma "nounroll";
	mul.wide.s32 	%rd3, %r24, 4;
	add.s64 	%rd4, %rd1, %rd3;
	ld.global.f32 	%f1, [%rd4];
	cvt.rn.f32.s32 	%f2, %r24;
	add.f32 	%f3, %f1, %f2;
	st.global.f32 	[%rd4], %f3;
	add.s32 	%r24, %r24, 1;
	add.s32 	%r22, %r22, 1;
	setp.ne.s32 	%p3, %r22, 0;
	@%p3 bra 	$L__BB0_3;
$L__BB0_4:
	sub.s32 	%r17, %r1, %r13;
	add.s32 	%r18, %r17, %r2;
	setp.gt.u32 	%p4, %r18, -4;
	@%p4 bra 	$L__BB0_6;
$L__BB0_5:
	mul.wide.s32 	%rd5, %r24, 4;
	add.s64 	%rd6, %rd1, %rd5;
	ld.global.f32 	%f4, [%rd6];
	cvt.rn.f32.s32 	%f5, %r24;
	add.f32 	%f6, %f4, %f5;
	st.global.f32 	[%rd6], %f6;
	ld.global.f32 	%f7, [%rd6+4];
	add.s32 	%r19, %r24, 1;
	cvt.rn.f32.s32 	%f8, %r19;
	add.f32 	%f9, %f7, %f8;
	st.global.f32 	[%rd6+4], %f9;
	ld.global.f32 	%f10, [%rd6+8];
	add.s32 	%r20, %r24, 2;
	cvt.rn.f32.s32 	%f11, %r20;
	add.f32 	%f12, %f10, %f11;
	st.global.f32 	[%rd6+8], %f12;
	ld.global.f32 	%f13, [%rd6+12];
	add.s32 	%r21, %r24, 3;
	cvt.rn.f32.s32 	%f14, %r21;
	add.f32 	%f15, %f13, %f14;
	st.global.f32 	[%rd6+12], %f15;
	add.s32 	%r24, %r24, 4;
	setp.lt.s32 	%p5, %r24, %r13;
	@%p5 bra 	$L__BB0_5;
$L__BB0_6:
	ret;

}


// ===== COMPILED SASS (sm_100) =====

	.target	sm_100

	.elftype	@"ET_EXEC"


//--------------------- .note.nv.tkinfo           --------------------------
	.section	.note.nv.tkinfo,"",@"SHT_NOTE"
	.sectionflags	@"SHF_NOTE_NV_TKINFO"
	.tkinfo
        /*0018*/ 	.word	0x00000002
        /*0030*/ 	.string	""
        /*0030*/ 	.string	"ptxas"
        /*0030*/ 	.string	"Cuda compilation tools, release 13.0, V13.0.88"
        /*0030*/ 	.string	"Build cuda_13.0.r13.0/compiler.36424714_0"
        /*0030*/ 	.string	"-arch sm_100 -m 64 "



//--------------------- .note.nv.cuinfo           --------------------------
	.section	.note.nv.cuinfo,"",@"SHT_NOTE"
	.sectionflags	@"SHF_NOTE_NV_CUINFO"
        /*0018*/ 	.short	0x0002
        /*001a*/ 	.short	0x0064
        /*001c*/ 	.short	0x0082
	.zero		2


//--------------------- .nv.info                  --------------------------
	.section	.nv.info,"",@"SHT_CUDA_INFO"
	.align	4


	//----- nvinfo : EIATTR_REGCOUNT
	.align		4
        /*0000*/ 	.byte	0x04, 0x2f
        /*0002*/ 	.short	(.L_1 - .L_0)
	.align		4
.L_0:
        /*0004*/ 	.word	index@(_Z3addiPf)
        /*0008*/ 	.word	0x00000014


	//----- nvinfo : EIATTR_FRAME_SIZE
	.align		4
.L_1:
        /*000c*/ 	.byte	0x04, 0x11
        /*000e*/ 	.short	(.L_3 - .L_2)
	.align		4
.L_2:
        /*0010*/ 	.word	index@(_Z3addiPf)
        /*0014*/ 	.word	0x00000000


	//----- nvinfo : EIATTR_MIN_STACK_SIZE
	.align		4
.L_3:
        /*0018*/ 	.byte	0x04, 0x12
        /*001a*/ 	.short	(.L_5 - .L_4)
	.align		4
.L_4:
        /*001c*/ 	.word	index@(_Z3addiPf)
        /*0020*/ 	.word	0x00000000
.L_5:


//--------------------- .nv.compat                --------------------------
	.section	.nv.compat,"",@"SHT_CUDA_COMPAT_INFO"
	.align	4
        /*0000*/ 	.byte	0x02, 0x09, 0x00, 0x00, 0x02, 0x02, 0x01, 0x00, 0x02, 0x05, 0x05, 0x00, 0x03, 0x07, 0x01, 0x01
        /*0010*/ 	.byte	0x02, 0x03, 0x00, 0x00, 0x02, 0x06, 0x01, 0x00, 0x04, 0x0b, 0x08, 0x00, 0x09, 0x00, 0x00, 0x00
        /*0020*/ 	.byte	0x00, 0x00, 0x00, 0x00


//--------------------- .nv.info._Z3addiPf        --------------------------
	.section	.nv.info._Z3addiPf,"",@"SHT_CUDA_INFO"
	.sectionflags	@""
	.align	4


	//----- nvinfo : EIATTR_CUDA_API_VERSION
	.align		4
        /*0000*/ 	.byte	0x04, 0x37
        /*0002*/ 	.short	(.L_7 - .L_6)
.L_6:
        /*0004*/ 	.word	0x00000082


	//----- nvinfo : EIATTR_KPARAM_INFO
	.align		4
.L_7:
        /*0008*/ 	.byte	0x04, 0x17
        /*000a*/ 	.short	(.L_9 - .L_8)
.L_8:
        /*000c*/ 	.word	0x00000000
        /*0010*/ 	.short	0x0001
        /*0012*/ 	.short	0x0008
        /*0014*/ 	.byte	0x00, 0xf5, 0x21, 0x00


	//----- nvinfo : EIATTR_KPARAM_INFO
	.align		4
.L_9:
        /*0018*/ 	.byte	0x04, 0x17
        /*001a*/ 	.short	(.L_11 - .L_10)
.L_10:
        /*001c*/ 	.word	0x00000000
        /*0020*/ 	.short	0x0000
        /*0022*/ 	.short	0x0000
        /*0024*/ 	.byte	0x00, 0xf0, 0x11, 0x00


	//----- nvinfo : EIATTR_SPARSE_MMA_MASK
	.align		4
.L_11:
        /*0028*/ 	.byte	0x03, 0x50
        /*002a*/ 	.short	0x0000


	//----- nvinfo : EIATTR_MAXREG_COUNT
	.align		4
        /*002c*/ 	.byte	0x03, 0x1b
        /*002e*/ 	.short	0x00ff


	//----- nvinfo : EIATTR_MERCURY_ISA_VERSION
	.align		4
        /*0030*/ 	.byte	0x03, 0x5f
        /*0032*/ 	.short	0x0101


	//----- nvinfo : EIATTR_VRC_CTA_INIT_COUNT
	.align		4
        /*0034*/ 	.byte	0x02, 0x4a
	.zero		1
	.zero		1


	//----- nvinfo : EIATTR_EXIT_INSTR_OFFSETS
	.align		4
        /*0038*/ 	.byte	0x04, 0x1c
        /*003a*/ 	.short	(.L_13 - .L_12)


	//   ....[0]....
.L_12:
        /*003c*/ 	.word	0x00000080


	//   ....[1]....
        /*0040*/ 	.word	0x000001d0


	//   ....[2]....
        /*0044*/ 	.word	0x00000350


	//----- nvinfo : EIATTR_CRS_STACK_SIZE
	.align		4
.L_13:
        /*0048*/ 	.byte	0x04, 0x1e
        /*004a*/ 	.short	(.L_15 - .L_14)
.L_14:
        /*004c*/ 	.word	0x00000000


	//----- nvinfo : EIATTR_CBANK_PARAM_SIZE
	.align		4
.L_15:
        /*0050*/ 	.byte	0x03, 0x19
        /*0052*/ 	.short	0x0010


	//----- nvinfo : EIATTR_PARAM_CBANK
	.align		4
        /*0054*/ 	.byte	0x04, 0x0a
        /*0056*/ 	.short	(.L_17 - .L_16)
	.align		4
.L_16:
        /*0058*/ 	.word	index@(.nv.constant0._Z3addiPf)
        /*005c*/ 	.short	0x0380
        /*005e*/ 	.short	0x0010


	//----- nvinfo : EIATTR_SW_WAR
	.align		4
.L_17:
        /*0060*/ 	.byte	0x04, 0x36
        /*0062*/ 	.short	(.L_19 - .L_18)
.L_18:
        /*0064*/ 	.word	0x00000008
.L_19:


//--------------------- .nv.callgraph             --------------------------
	.section	.nv.callgraph,"",@"SHT_CUDA_CALLGRAPH"
	.align	4
	.sectionentsize	8
	.align		4
        /*0000*/ 	.word	0x00000000
	.align		4
        /*0004*/ 	.word	0xffffffff
	.align		4
        /*0008*/ 	.word	0x00000000
	.align		4
        /*000c*/ 	.word	0xfffffffe
	.align		4
        /*0010*/ 	.word	0x00000000
	.align		4
        /*0014*/ 	.word	0xfffffffd
	.align		4
        /*0018*/ 	.word	0x00000000
	.align		4
        /*001c*/ 	.word	0xfffffffc


//--------------------- .text._Z3addiPf           --------------------------
	.section	.text._Z3addiPf,"ax",@progbits
	.align	128
        .global         _Z3addiPf
        .type           _Z3addiPf,@function
        .size           _Z3addiPf,(.L_x_5 - _Z3addiPf)
        .other          _Z3addiPf,@"STO_CUDA_ENTRY STV_DEFAULT"
_Z3addiPf:
.text._Z3addiPf:
[----:B------:R-:W-:Y:S01]  /*0000*/  LDC R1, c[0x0][0x37c] ;  /* 0x0000df00ff017b82 */ /* 0x000fe20000000800 */
[----:B------:R-:W0:Y:S07]  /*0010*/  S2R R5, SR_TID.X ;  /* 0x0000000000057919 */ /* 0x000e2e0000002100 */
[----:B------:R-:W1:Y:S01]  /*0020*/  S2UR UR4, SR_CTAID.X ;  /* 0x00000000000479c3 */ /* 0x000e620000002500 */
[----:B------:R-:W1:Y:S07]  /*0030*/  LDCU UR5, c[0x0][0x360] ;  /* 0x00006c00ff0577ac */ /* 0x000e6e0008000800 */
[----:B------:R-:W2:Y:S01]  /*0040*/  LDC R0, c[0x0][0x380] ;  /* 0x0000e000ff007b82 */ /* 0x000ea20000000800 */
[----:B-1----:R-:W-:-:S06]  /*0050*/  UIMAD UR4, UR4, UR5, URZ ;  /* 0x00000005040472a4 */ /* 0x002fcc000f8e02ff */
[----:B0-----:R-:W-:-:S05]  /*0060*/  VIADD R7, R5, UR4 ;  /* 0x0000000405077c36 */ /* 0x001fca0008000000 */
[----:B--2---:R-:W-:-:S13]  /*0070*/  ISETP.GE.AND P0, PT, R7, R0, PT ;  /* 0x000000000700720c */ /* 0x004fda0003f06270 */
[----:B------:R-:W-:Y:S05]  /*0080*/  @P0 EXIT ;  /* 0x000000000000094d */ /* 0x000fea0003800000 */
[----:B------:R-:W0:Y:S01]  /*0090*/  LDC.64 R2, c[0x0][0x388] ;  /* 0x0000e200ff027b82 */ /* 0x000e220000000a00 */
[----:B------:R-:W-:Y:S01]  /*00a0*/  IMAD.IADD R4, R0, 0x1, -R7 ;  /* 0x0000000100047824 */ /* 0x000fe200078e0a07 */
[----:B------:R-:W-:Y:S01]  /*00b0*/  IADD3 R5, PT, PT, R5, UR4, -R0 ;  /* 0x0000000405057c10 */ /* 0x000fe2000fffe800 */
[----:B------:R-:W1:Y:S01]  /*00c0*/  LDCU.64 UR6, c[0x0][0x358] ;  /* 0x00006b00ff0677ac */ /* 0x000e620008000a00 */
[----:B------:R-:W-:Y:S02]  /*00d0*/  BSSY.RECONVERGENT B0, `(.L_x_0) ;  /* 0x000000f000007945 */ /* 0x000fe40003800200 */
[----:B------:R-:W-:Y:S02]  /*00e0*/  LOP3.LUT P1, R4, R4, 0x3, RZ, 0xc0, !PT ;  /* 0x0000000304047812 */ /* 0x000fe4000782c0ff */
[----:B------:R-:W-:-:S11]  /*00f0*/  ISETP.GT.U32.AND P0, PT, R5, -0x4, PT ;  /* 0xfffffffc0500780c */ /* 0x000fd60003f04070 */
[----:B------:R-:W-:Y:S05]  /*0100*/  @!P1 BRA `(.L_x_1) ;  /* 0x00000000002c9947 */ /* 0x000fea0003800000 */
[----:B------:R-:W2:Y:S01]  /*0110*/  LDC.64 R8, c[0x0][0x388] ;  /* 0x0000e200ff087b82 */ /* 0x000ea20000000a00 */
[----:B------:R-:W-:-:S07]  /*0120*/  IADD3 R6, PT, PT, -R4, RZ, RZ ;  /* 0x000000ff04067210 */ /* 0x000fce0007ffe1ff */
.L_x_2:
[----:B--23--:R-:W-:-:S05]  /*0130*/  IMAD.WIDE R4, R7, 0x4, R8 ;  /* 0x0000000407047825 */ /* 0x00cfca00078e0208 */
[----:B-1----:R-:W2:Y:S01]  /*0140*/  LDG.E R10, desc[UR6][R4.64] ;  /* 0x00000006040a7981 */ /* 0x002ea2000c1e1900 */
[----:B------:R-:W-:Y:S01]  /*0150*/  I2FP.F32.S32 R11, R7 ;  /* 0x00000007000b7245 */ /* 0x000fe20000201400 */
[----:B------:R-:W-:Y:S01]  /*0160*/  VIADD R6, R6, 0x1 ;  /* 0x0000000106067836 */ /* 0x000fe20000000000 */
[----:B------:R-:W-:-:S04]  /*0170*/  IADD3 R7, PT, PT, R7, 0x1, RZ ;  /* 0x0000000107077810 */ /* 0x000fc80007ffe0ff */
[----:B------:R-:W-:Y:S01]  /*0180*/  ISETP.NE.AND P1, PT, R6, RZ, PT ;  /* 0x000000ff0600720c */ /* 0x000fe20003f25270 */
[----:B--2---:R-:W-:-:S05]  /*0190*/  FADD R11, R10, R11 ;  /* 0x0000000b0a0b7221 */ /* 0x004fca0000000000 */
[----:B------:R3:W-:Y:S07]  /*01a0*/  STG.E desc[UR6][R4.64], R11 ;  /* 0x0000000b04007986 */ /* 0x0007ee000c101906 */
[----:B------:R-:W-:Y:S05]  /*01b0*/  @P1 BRA `(.L_x_2) ;  /* 0xfffffffc00dc1947 */ /* 0x000fea000383ffff */
.L_x_1:
[----:B-1----:R-:W-:Y:S05]  /*01c0*/  BSYNC.RECONVERGENT B0 ;  /* 0x0000000000007941 */ /* 0x002fea0003800200 */
.L_x_0:
[----:B------:R-:W-:Y:S05]  /*01d0*/  @P0 EXIT ;  /* 0x000000000000094d */ /* 0x000fea0003800000 */
.L_x_3:
[----:B01-3--:R-:W-:-:S05]  /*01e0*/  IMAD.WIDE R4, R7, 0x4, R2 ;  /* 0x0000000407047825 */ /* 0x00bfca00078e0202 */
[----:B------:R-:W2:Y:S04]  /*01f0*/  LDG.E R6, desc[UR6][R4.64] ;  /* 0x0000000604067981 */ /* 0x000ea8000c1e1900 */
[----:B------:R-:W3:Y:S04]  /*0200*/  LDG.E R8, desc[UR6][R4.64+0x4] ;  /* 0x0000040604087981 */ /* 0x000ee8000c1e1900 */
[----:B------:R-:W4:Y:S04]  /*0210*/  LDG.E R10, desc[UR6][R4.64+0x8] ;  /* 0x00000806040a7981 */ /* 0x000f28000c1e1900 */
[----:B------:R-:W5:Y:S01]  /*0220*/  LDG.E R12, desc[UR6][R4.64+0xc] ;  /* 0x00000c06040c7981 */ /* 0x000f62000c1e1900 */
[C---:B------:R-:W-:Y:S01]  /*0230*/  VIADD R11, R7.reuse, 0x1 ;  /* 0x00000001070b7836 */ /* 0x040fe20000000000 */
[C---:B------:R-:W-:Y:S01]  /*0240*/  IADD3 R9, PT, PT, R7.reuse, 0x2, RZ ;  /* 0x0000000207097810 */ /* 0x040fe20007ffe0ff */
[----:B------:R-:W-:Y:S01]  /*0250*/  VIADD R14, R7, 0x3 ;  /* 0x00000003070e7836 */ /* 0x000fe20000000000 */
[----:B------:R-:W-:-:S02]  /*0260*/  I2FP.F32.S32 R17, R7 ;  /* 0x0000000700117245 */ /* 0x000fc40000201400 */
[----:B------:R-:W-:Y:S02]  /*0270*/  I2FP.F32.S32 R11, R11 ;  /* 0x0000000b000b7245 */ /* 0x000fe40000201400 */
[----:B------:R-:W-:Y:S02]  /*0280*/  I2FP.F32.S32 R13, R9 ;  /* 0x00000009000d7245 */ /* 0x000fe40000201400 */
[----:B------:R-:W-:Y:S02]  /*0290*/  I2FP.F32.S32 R15, R14 ;  /* 0x0000000e000f7245 */ /* 0x000fe40000201400 */
[----:B------:R-:W-:-:S04]  /*02a0*/  IADD3 R7, PT, PT, R7, 0x4, RZ ;  /* 0x0000000407077810 */ /* 0x000fc80007ffe0ff */
[----:B------:R-:W-:Y:S01]  /*02b0*/  ISETP.GE.AND P0, PT, R7, R0, PT ;  /* 0x000000000700720c */ /* 0x000fe20003f06270 */
[----:B--2---:R-:W-:Y:S01]  /*02c0*/  FADD R9, R17, R6 ;  /* 0x0000000611097221 */ /* 0x004fe20000000000 */
[----:B---3--:R-:W-:-:S04]  /*02d0*/  FADD R11, R8, R11 ;  /* 0x0000000b080b7221 */ /* 0x008fc80000000000 */
[----:B------:R1:W-:Y:S01]  /*02e0*/  STG.E desc[UR6][R4.64], R9 ;  /* 0x0000000904007986 */ /* 0x0003e2000c101906 */
[----:B----4-:R-:W-:-:S03]  /*02f0*/  FADD R13, R10, R13 ;  /* 0x0000000d0a0d7221 */ /* 0x010fc60000000000 */
[----:B------:R1:W-:Y:S01]  /*0300*/  STG.E desc[UR6][R4.64+0x4], R11 ;  /* 0x0000040b04007986 */ /* 0x0003e2000c101906 */
[----:B-----5:R-:W-:-:S03]  /*0310*/  FADD R15, R12, R15 ;  /* 0x0000000f0c0f7221 */ /* 0x020fc60000000000 */
[----:B------:R1:W-:Y:S04]  /*0320*/  STG.E desc[UR6][R4.64+0x8], R13 ;  /* 0x0000080d04007986 */ /* 0x0003e8000c101906 */
[----:B------:R1:W-:Y:S01]  /*0330*/  STG.E desc[UR6][R4.64+0xc], R15 ;  /* 0x00000c0f04007986 */ /* 0x0003e2000c101906 */
[----:B------:R-:W-:Y:S05]  /*0340*/  @!P0 BRA `(.L_x_3) ;  /* 0xfffffffc00a48947 */ /* 0x000fea000383ffff */
[----:B------:R-:W-:Y:S05]  /*0350*/  EXIT ;  /* 0x000000000000794d */ /* 0x000fea0003800000 */
.L_x_4:
[----:B------:R-:W-:-:S00]  /*0360*/  BRA `(.L_x_4) ;  /* 0xfffffffc00fc7947 */ /* 0x000fc0000383ffff */
[----:B------:R-:W-:-:S00]  /*0370*/  NOP ;  /* 0x0000000000007918 */ /* 0x000fc00000000000 */
        /* <DEDUP_REMOVED lines=8> */
.L_x_5:


//--------------------- .nv.shared.reserved.0     --------------------------
	.section	.nv.shared.reserved.0,"aw",@nobits
	.weak		__nv_reservedSMEM_offset_0_alias
	.size		__nv_reservedSMEM_offset_0_alias, 0, 64
	.other		__nv_reservedSMEM_offset_0_alias,@"STO_CUDA_RESERVED_SHARED STV_DEFAULT"
__nv_reservedSMEM_offset_0_alias:
	.zero		0
	.zero		64


//--------------------- .nv.constant0._Z3addiPf   --------------------------
	.section	.nv.constant0._Z3addiPf,"a",@progbits
	.sectionflags	@""
	.align	4
.nv.constant0._Z3addiPf:
	.zero		912


//--------------------- SYMBOLS --------------------------

	.type		.nv.reservedSmem.offset0,@object
	.size		.nv.reservedSmem.offset0,0x4
